//
// Generated by NVIDIA NVVM Compiler
//
// Compiler Build ID: CL-36424714
// Cuda compilation tools, release 13.0, V13.0.88
// Based on NVVM 20.0.0
//

.version 9.0
.target sm_100
.address_size 64

	// .globl	test2

.visible .entry test2(
	.param .u32 test2_param_0,
	.param .u64 .ptr .align 1 test2_param_1
)
{
	.reg .pred 	%p<2>;
	.reg .b32 	%r<6>;
	.reg .b64 	%rd<5>;
	.reg .b64 	%fd<2>;

	ld.param.u32 	%r2, [test2_param_0];
	ld.param.u64 	%rd1, [test2_param_1];
	mov.u32 	%r3, %ctaid.x;
	mov.u32 	%r4, %ntid.x;
	mov.u32 	%r5, %tid.x;
	mad.lo.s32 	%r1, %r3, %r4, %r5;
	setp.ge.s32 	%p1, %r1, %r2;
	@%p1 bra 	$L__BB0_2;
	cvta.to.global.u64 	%rd2, %rd1;
	cvt.rn.f64.s32 	%fd1, %r1;
	mul.wide.s32 	%rd3, %r1, 8;
	add.s64 	%rd4, %rd2, %rd3;
	st.global.f64 	[%rd4], %fd1;
$L__BB0_2:
	ret;

}


// ===== COMPILED SASS (sm_100) =====

	.target	sm_100

	.elftype	@"ET_EXEC"


//--------------------- .note.nv.tkinfo           --------------------------
	.section	.note.nv.tkinfo,"",@"SHT_NOTE"
	.sectionflags	@"SHF_NOTE_NV_TKINFO"
	.tkinfo
        /*0018*/ 	.word	0x00000002
        /*0030*/ 	.string	""
        /*0030*/ 	.string	"ptxas"
        /*0030*/ 	.string	"Cuda compilation tools, release 13.0, V13.0.88"
        /*0030*/ 	.string	"Build cuda_13.0.r13.0/compiler.36424714_0"
        /*0030*/ 	.string	"-arch sm_100 -m 64 "



//--------------------- .note.nv.cuinfo           --------------------------
	.section	.note.nv.cuinfo,"",@"SHT_NOTE"
	.sectionflags	@"SHF_NOTE_NV_CUINFO"
        /*0018*/ 	.short	0x0002
        /*001a*/ 	.short	0x0064
        /*001c*/ 	.short	0x0082
	.zero		2


//--------------------- .nv.info                  --------------------------
	.section	.nv.info,"",@"SHT_CUDA_INFO"
	.align	4


	//----- nvinfo : EIATTR_REGCOUNT
	.align		4
        /*0000*/ 	.byte	0x04, 0x2f
        /*0002*/ 	.short	(.L_1 - .L_0)
	.align		4
.L_0:
        /*0004*/ 	.word	index@(test2)
        /*0008*/ 	.word	0x0000000a


	//----- nvinfo : EIATTR_FRAME_SIZE
	.align		4
.L_1:
        /*000c*/ 	.byte	0x04, 0x11
        /*000e*/ 	.short	(.L_3 - .L_2)
	.align		4
.L_2:
        /*0010*/ 	.word	index@(test2)
        /*0014*/ 	.word	0x00000000


	//----- nvinfo : EIATTR_MIN_STACK_SIZE
	.align		4
.L_3:
        /*0018*/ 	.byte	0x04, 0x12
        /*001a*/ 	.short	(.L_5 - .L_4)
	.align		4
.L_4:
        /*001c*/ 	.word	index@(test2)
        /*0020*/ 	.word	0x00000000
.L_5:


//--------------------- .nv.compat                --------------------------
	.section	.nv.compat,"",@"SHT_CUDA_COMPAT_INFO"
	.align	4
        /*0000*/ 	.byte	0x02, 0x09, 0x00, 0x00, 0x02, 0x02, 0x01, 0x00, 0x02, 0x05, 0x05, 0x00, 0x03, 0x07, 0x01, 0x01
        /*0010*/ 	.byte	0x02, 0x03, 0x00, 0x00, 0x02, 0x06, 0x01, 0x00, 0x04, 0x0b, 0x08, 0x00, 0x09, 0x00, 0x00, 0x00
        /*0020*/ 	.byte	0x00, 0x00, 0x00, 0x00


//--------------------- .nv.info.test2            --------------------------
	.section	.nv.info.test2,"",@"SHT_CUDA_INFO"
	.sectionflags	@""
	.align	4


	//----- nvinfo : EIATTR_CUDA_API_VERSION
	.align		4
        /*0000*/ 	.byte	0x04, 0x37
        /*0002*/ 	.short	(.L_7 - .L_6)
.L_6:
        /*0004*/ 	.word	0x00000082


	//----- nvinfo : EIATTR_KPARAM_INFO
	.align		4
.L_7:
        /*0008*/ 	.byte	0x04, 0x17
        /*000a*/ 	.short	(.L_9 - .L_8)
.L_8:
        /*000c*/ 	.word	0x00000000
        /*0010*/ 	.short	0x0001
        /*0012*/ 	.short	0x0008
        /*0014*/ 	.byte	0x00, 0xf5, 0x21, 0x00


	//----- nvinfo : EIATTR_KPARAM_INFO
	.align		4
.L_9:
        /*0018*/ 	.byte	0x04, 0x17
        /*001a*/ 	.short	(.L_11 - .L_10)
.L_10:
        /*001c*/ 	.word	0x00000000
        /*0020*/ 	.short	0x0000
        /*0022*/ 	.short	0x0000
        /*0024*/ 	.byte	0x00, 0xf0, 0x11, 0x00


	//----- nvinfo : EIATTR_SPARSE_MMA_MASK
	.align		4
.L_11:
        /*0028*/ 	.byte	0x03, 0x50
        /*002a*/ 	.short	0x0000


	//----- nvinfo : EIATTR_MAXREG_COUNT
	.align		4
        /*002c*/ 	.byte	0x03, 0x1b
        /*002e*/ 	.short	0x00ff


	//----- nvinfo : EIATTR_MERCURY_ISA_VERSION
	.align		4
        /*0030*/ 	.byte	0x03, 0x5f
        /*0032*/ 	.short	0x0101


	//----- nvinfo : EIATTR_VRC_CTA_INIT_COUNT
	.align		4
        /*0034*/ 	.byte	0x02, 0x4a
	.zero		1
	.zero		1


	//----- nvinfo : EIATTR_EXIT_INSTR_OFFSETS
	.align		4
        /*0038*/ 	.byte	0x04, 0x1c
        /*003a*/ 	.short	(.L_13 - .L_12)


	//   ....[0]....
.L_12:
        /*003c*/ 	.word	0x00000070


	//   ....[1]....
        /*0040*/ 	.word	0x000000d0


	//----- nvinfo : EIATTR_CBANK_PARAM_SIZE
	.align		4
.L_13:
        /*0044*/ 	.byte	0x03, 0x19
        /*0046*/ 	.short	0x0010


	//----- nvinfo : EIATTR_PARAM_CBANK
	.align		4
        /*0048*/ 	.byte	0x04, 0x0a
        /*004a*/ 	.short	(.L_15 - .L_14)
	.align		4
.L_14:
        /*004c*/ 	.word	index@(.nv.constant0.test2)
        /*0050*/ 	.short	0x0380
        /*0052*/ 	.short	0x0010


	//----- nvinfo : EIATTR_SW_WAR
	.align		4
.L_15:
        /*0054*/ 	.byte	0x04, 0x36
        /*0056*/ 	.short	(.L_17 - .L_16)
.L_16:
        /*0058*/ 	.word	0x00000008
.L_17:


//--------------------- .nv.callgraph             --------------------------
	.section	.nv.callgraph,"",@"SHT_CUDA_CALLGRAPH"
	.align	4
	.sectionentsize	8
	.align		4
        /*0000*/ 	.word	0x00000000
	.align		4
        /*0004*/ 	.word	0xffffffff
	.align		4
        /*0008*/ 	.word	0x00000000
	.align		4
        /*000c*/ 	.word	0xfffffffe
	.align		4
        /*0010*/ 	.word	0x00000000
	.align		4
        /*0014*/ 	.word	0xfffffffd
	.align		4
        /*0018*/ 	.word	0x00000000
	.align		4
        /*001c*/ 	.word	0xfffffffc


//--------------------- .text.test2               --------------------------
	.section	.text.test2,"ax",@progbits
	.align	128
        .global         test2
        .type           test2,@function
        .size           test2,(.L_x_1 - test2)
        .other          test2,@"STO_CUDA_ENTRY STV_DEFAULT"
test2:
.text.test2:
[----:B------:R-:W-:Y:S01]  /*0000*/  LDC R1, c[0x0][0x37c] ;  /* 0x0000df00ff017b82 */ /* 0x000fe20000000800 */
[----:B------:R-:W0:Y:S07]  /*0010*/  S2R R0, SR_TID.X ;  /* 0x0000000000007919 */ /* 0x000e2e0000002100 */
[----:B------:R-:W0:Y:S01]  /*0020*/  S2UR UR4, SR_CTAID.X ;  /* 0x00000000000479c3 */ /* 0x000e220000002500 */
[----:B------:R-:W1:Y:S07]  /*0030*/  LDCU UR5, c[0x0][0x380] ;  /* 0x00007000ff0577ac */ /* 0x000e6e0008000800 */
[----:B------:R-:W0:Y:S02]  /*0040*/  LDC R7, c[0x0][0x360] ;  /* 0x0000d800ff077b82 */ /* 0x000e240000000800 */
[----:B0-----:R-:W-:-:S05]  /*0050*/  IMAD R7, R7, UR4, R0 ;  /* 0x0000000407077c24 */ /* 0x001fca000f8e0200 */
[----:B-1----:R-:W-:-:S13]  /*0060*/  ISETP.GE.AND P0, PT, R7, UR5, PT ;  /* 0x0000000507007c0c */ /* 0x002fda000bf06270 */
[----:B------:R-:W-:Y:S05]  /*0070*/  @P0 EXIT ;  /* 0x000000000000094d */ /* 0x000fea0003800000 */
[----:B------:R-:W0:Y:S01]  /*0080*/  LDC.64 R4, c[0x0][0x388] ;  /* 0x0000e200ff047b82 */ /* 0x000e220000000a00 */
[----:B------:R-:W1:Y:S01]  /*0090*/  LDCU.64 UR4, c[0x0][0x358] ;  /* 0x00006b00ff0477ac */ /* 0x000e620008000a00 */
[----:B------:R-:W1:Y:S01]  /*00a0*/  I2F.F64 R2, R7 ;  /* 0x0000000700027312 */ /* 0x000e620000201c00 */
[----:B0-----:R-:W-:-:S05]  /*00b0*/  IMAD.WIDE R4, R7, 0x8, R4 ;  /* 0x0000000807047825 */ /* 0x001fca00078e0204 */
[----:B-1----:R-:W-:Y:S01]  /*00c0*/  STG.E.64 desc[UR4][R4.64], R2 ;  /* 0x0000000204007986 */ /* 0x002fe2000c101b04 */
[----:B------:R-:W-:Y:S05]  /*00d0*/  EXIT ;  /* 0x000000000000794d */ /* 0x000fea0003800000 */
.L_x_0:
[----:B------:R-:W-:-:S00]  /*00e0*/  BRA `(.L_x_0) ;  /* 0xfffffffc00fc7947 */ /* 0x000fc0000383ffff */
[----:B------:R-:W-:-:S00]  /*00f0*/  NOP ;  /* 0x0000000000007918 */ /* 0x000fc00000000000 */
        /* <DEDUP_REMOVED lines=8> */
.L_x_1:


//--------------------- .nv.shared.reserved.0     --------------------------
	.section	.nv.shared.reserved.0,"aw",@nobits
	.weak		__nv_reservedSMEM_offset_0_alias
	.size		__nv_reservedSMEM_offset_0_alias, 0, 64
	.other		__nv_reservedSMEM_offset_0_alias,@"STO_CUDA_RESERVED_SHARED STV_DEFAULT"
__nv_reservedSMEM_offset_0_alias:
	.zero		0
	.zero		64


//--------------------- .nv.constant0.test2       --------------------------
	.section	.nv.constant0.test2,"a",@progbits
	.sectionflags	@""
	.align	4
.nv.constant0.test2:
	.zero		912


//--------------------- SYMBOLS --------------------------

	.type		.nv.reservedSmem.offset0,@object
	.size		.nv.reservedSmem.offset0,0x4
